//
// Generated by NVIDIA NVVM Compiler
//
// Compiler Build ID: CL-36424714
// Cuda compilation tools, release 13.0, V13.0.88
// Based on NVVM 20.0.0
//

.version 9.0
.target sm_100
.address_size 64

	// .globl	default_function_kernel

.visible .entry default_function_kernel(
	.param .u64 .ptr .align 1 default_function_kernel_param_0,
	.param .u64 .ptr .align 1 default_function_kernel_param_1
)
.maxntid 24
{
	.reg .pred 	%p<12>;
	.reg .b32 	%r<17>;
	.reg .b32 	%f<40>;
	.reg .b64 	%rd<11>;

	ld.param.u64 	%rd4, [default_function_kernel_param_0];
	ld.param.u64 	%rd5, [default_function_kernel_param_1];
	cvta.to.global.u64 	%rd1, %rd4;
	cvta.to.global.u64 	%rd6, %rd5;
	mov.u32 	%r4, %ctaid.x;
	mov.u32 	%r5, %tid.x;
	mad.lo.s32 	%r6, %r4, 24, %r5;
	mul.wide.u32 	%rd7, %r6, 4;
	add.s64 	%rd2, %rd6, %rd7;
	mad.lo.s32 	%r7, %r4, -17, %r6;
	mul.hi.u32 	%r8, %r7, -252645135;
	shr.u32 	%r9, %r8, 4;
	mul.lo.s32 	%r10, %r9, 17;
	sub.s32 	%r1, %r7, %r10;
	shl.b32 	%r11, %r1, 1;
	mul.hi.u32 	%r12, %r6, -252645135;
	shr.u32 	%r13, %r12, 4;
	mul.hi.u32 	%r14, %r6, -1600085855;
	shr.u32 	%r15, %r14, 5;
	mul.lo.s32 	%r16, %r15, 51;
	sub.s32 	%r2, %r6, %r16;
	setp.lt.u32 	%p1, %r2, 17;
	setp.eq.s32 	%p2, %r1, 0;
	or.pred  	%p3, %p1, %p2;
	mad.lo.s32 	%r3, %r13, 66, %r11;
	mul.wide.u32 	%rd8, %r3, 4;
	add.s64 	%rd3, %rd1, %rd8;
	mov.f32 	%f33, 0fFF7FFFFD;
	@%p3 bra 	$L__BB0_2;
	ld.global.nc.f32 	%f33, [%rd3+-136];
$L__BB0_2:
	setp.lt.u32 	%p4, %r2, 17;
	mov.f32 	%f34, 0fFF7FFFFD;
	@%p4 bra 	$L__BB0_4;
	ld.global.nc.f32 	%f34, [%rd3+-132];
$L__BB0_4:
	setp.lt.u32 	%p5, %r2, 17;
	max.f32 	%f23, %f33, 0fFF7FFFFD;
	max.f32 	%f5, %f23, %f34;
	setp.gt.u32 	%p6, %r1, 15;
	or.pred  	%p7, %p5, %p6;
	mov.f32 	%f35, 0fFF7FFFFD;
	@%p7 bra 	$L__BB0_6;
	ld.global.nc.f32 	%f35, [%rd3+-128];
$L__BB0_6:
	setp.eq.s32 	%p8, %r1, 0;
	max.f32 	%f8, %f5, %f35;
	mov.f32 	%f36, 0fFF7FFFFD;
	@%p8 bra 	$L__BB0_8;
	ld.global.nc.f32 	%f36, [%rd3+-4];
$L__BB0_8:
	max.f32 	%f26, %f8, %f36;
	mul.wide.s32 	%rd9, %r3, 4;
	add.s64 	%rd10, %rd1, %rd9;
	ld.global.nc.f32 	%f27, [%rd10];
	max.f32 	%f11, %f26, %f27;
	setp.gt.u32 	%p9, %r1, 15;
	mov.f32 	%f37, 0fFF7FFFFD;
	@%p9 bra 	$L__BB0_10;
	ld.global.nc.f32 	%f37, [%rd3+4];
$L__BB0_10:
	setp.eq.s32 	%p10, %r1, 0;
	max.f32 	%f14, %f11, %f37;
	mov.f32 	%f38, 0fFF7FFFFD;
	@%p10 bra 	$L__BB0_12;
	ld.global.nc.f32 	%f38, [%rd3+128];
$L__BB0_12:
	setp.gt.u32 	%p11, %r1, 15;
	max.f32 	%f30, %f14, %f38;
	ld.global.nc.f32 	%f31, [%rd3+132];
	max.f32 	%f17, %f30, %f31;
	mov.f32 	%f39, 0fFF7FFFFD;
	@%p11 bra 	$L__BB0_14;
	ld.global.nc.f32 	%f39, [%rd3+136];
$L__BB0_14:
	max.f32 	%f32, %f17, %f39;
	st.global.f32 	[%rd2], %f32;
	ret;

}


// ===== COMPILED SASS (sm_100) =====

	.target	sm_100

	.elftype	@"ET_EXEC"


//--------------------- .note.nv.tkinfo           --------------------------
	.section	.note.nv.tkinfo,"",@"SHT_NOTE"
	.sectionflags	@"SHF_NOTE_NV_TKINFO"
	.tkinfo
        /*0018*/ 	.word	0x00000002
        /*0030*/ 	.string	""
        /*0030*/ 	.string	"ptxas"
        /*0030*/ 	.string	"Cuda compilation tools, release 13.0, V13.0.88"
        /*0030*/ 	.string	"Build cuda_13.0.r13.0/compiler.36424714_0"
        /*0030*/ 	.string	"-arch sm_100 -m 64 "



//--------------------- .note.nv.cuinfo           --------------------------
	.section	.note.nv.cuinfo,"",@"SHT_NOTE"
	.sectionflags	@"SHF_NOTE_NV_CUINFO"
        /*0018*/ 	.short	0x0002
        /*001a*/ 	.short	0x0064
        /*001c*/ 	.short	0x0082
	.zero		2


//--------------------- .nv.info                  --------------------------
	.section	.nv.info,"",@"SHT_CUDA_INFO"
	.align	4


	//----- nvinfo : EIATTR_REGCOUNT
	.align		4
        /*0000*/ 	.byte	0x04, 0x2f
        /*0002*/ 	.short	(.L_1 - .L_0)
	.align		4
.L_0:
        /*0004*/ 	.word	index@(default_function_kernel)
        /*0008*/ 	.word	0x00000012


	//----- nvinfo : EIATTR_FRAME_SIZE
	.align		4
.L_1:
        /*000c*/ 	.byte	0x04, 0x11
        /*000e*/ 	.short	(.L_3 - .L_2)
	.align		4
.L_2:
        /*0010*/ 	.word	index@(default_function_kernel)
        /*0014*/ 	.word	0x00000000


	//----- nvinfo : EIATTR_MIN_STACK_SIZE
	.align		4
.L_3:
        /*0018*/ 	.byte	0x04, 0x12
        /*001a*/ 	.short	(.L_5 - .L_4)
	.align		4
.L_4:
        /*001c*/ 	.word	index@(default_function_kernel)
        /*0020*/ 	.word	0x00000000
.L_5:


//--------------------- .nv.compat                --------------------------
	.section	.nv.compat,"",@"SHT_CUDA_COMPAT_INFO"
	.align	4
        /*0000*/ 	.byte	0x02, 0x09, 0x00, 0x00, 0x02, 0x02, 0x01, 0x00, 0x02, 0x05, 0x05, 0x00, 0x03, 0x07, 0x01, 0x01
        /*0010*/ 	.byte	0x02, 0x03, 0x00, 0x00, 0x02, 0x06, 0x01, 0x00, 0x04, 0x0b, 0x08, 0x00, 0x09, 0x00, 0x00, 0x00
        /*0020*/ 	.byte	0x00, 0x00, 0x00, 0x00


//--------------------- .nv.info.default_function_kernel --------------------------
	.section	.nv.info.default_function_kernel,"",@"SHT_CUDA_INFO"
	.sectionflags	@""
	.align	4


	//----- nvinfo : EIATTR_CUDA_API_VERSION
	.align		4
        /*0000*/ 	.byte	0x04, 0x37
        /*0002*/ 	.short	(.L_7 - .L_6)
.L_6:
        /*0004*/ 	.word	0x00000082


	//----- nvinfo : EIATTR_KPARAM_INFO
	.align		4
.L_7:
        /*0008*/ 	.byte	0x04, 0x17
        /*000a*/ 	.short	(.L_9 - .L_8)
.L_8:
        /*000c*/ 	.word	0x00000000
        /*0010*/ 	.short	0x0001
        /*0012*/ 	.short	0x0008
        /*0014*/ 	.byte	0x00, 0xf5, 0x21, 0x00


	//----- nvinfo : EIATTR_KPARAM_INFO
	.align		4
.L_9:
        /*0018*/ 	.byte	0x04, 0x17
        /*001a*/ 	.short	(.L_11 - .L_10)
.L_10:
        /*001c*/ 	.word	0x00000000
        /*0020*/ 	.short	0x0000
        /*0022*/ 	.short	0x0000
        /*0024*/ 	.byte	0x00, 0xf5, 0x21, 0x00


	//----- nvinfo : EIATTR_SPARSE_MMA_MASK
	.align		4
.L_11:
        /*0028*/ 	.byte	0x03, 0x50
        /*002a*/ 	.short	0x0000


	//----- nvinfo : EIATTR_MAXREG_COUNT
	.align		4
        /*002c*/ 	.byte	0x03, 0x1b
        /*002e*/ 	.short	0x00ff


	//----- nvinfo : EIATTR_MERCURY_ISA_VERSION
	.align		4
        /*0030*/ 	.byte	0x03, 0x5f
        /*0032*/ 	.short	0x0101


	//----- nvinfo : EIATTR_VRC_CTA_INIT_COUNT
	.align		4
        /*0034*/ 	.byte	0x02, 0x4a
	.zero		1
	.zero		1


	//----- nvinfo : EIATTR_EXIT_INSTR_OFFSETS
	.align		4
        /*0038*/ 	.byte	0x04, 0x1c
        /*003a*/ 	.short	(.L_13 - .L_12)


	//   ....[0]....
.L_12:
        /*003c*/ 	.word	0x00000310


	//----- nvinfo : EIATTR_MAX_THREADS
	.align		4
.L_13:
        /*0040*/ 	.byte	0x04, 0x05
        /*0042*/ 	.short	(.L_15 - .L_14)
.L_14:
        /*0044*/ 	.word	0x00000018
        /*0048*/ 	.word	0x00000001
        /*004c*/ 	.word	0x00000001


	//----- nvinfo : EIATTR_CBANK_PARAM_SIZE
	.align		4
.L_15:
        /*0050*/ 	.byte	0x03, 0x19
        /*0052*/ 	.short	0x0010


	//----- nvinfo : EIATTR_PARAM_CBANK
	.align		4
        /*0054*/ 	.byte	0x04, 0x0a
        /*0056*/ 	.short	(.L_17 - .L_16)
	.align		4
.L_16:
        /*0058*/ 	.word	index@(.nv.constant0.default_function_kernel)
        /*005c*/ 	.short	0x0380
        /*005e*/ 	.short	0x0010


	//----- nvinfo : EIATTR_SW_WAR
	.align		4
.L_17:
        /*0060*/ 	.byte	0x04, 0x36
        /*0062*/ 	.short	(.L_19 - .L_18)
.L_18:
        /*0064*/ 	.word	0x00000008
.L_19:


//--------------------- .nv.callgraph             --------------------------
	.section	.nv.callgraph,"",@"SHT_CUDA_CALLGRAPH"
	.align	4
	.sectionentsize	8
	.align		4
        /*0000*/ 	.word	0x00000000
	.align		4
        /*0004*/ 	.word	0xffffffff
	.align		4
        /*0008*/ 	.word	0x00000000
	.align		4
        /*000c*/ 	.word	0xfffffffe
	.align		4
        /*0010*/ 	.word	0x00000000
	.align		4
        /*0014*/ 	.word	0xfffffffd
	.align		4
        /*0018*/ 	.word	0x00000000
	.align		4
        /*001c*/ 	.word	0xfffffffc


//--------------------- .text.default_function_kernel --------------------------
	.section	.text.default_function_kernel,"ax",@progbits
	.align	128
        .global         default_function_kernel
        .type           default_function_kernel,@function
        .size           default_function_kernel,(.L_x_1 - default_function_kernel)
        .other          default_function_kernel,@"STO_CUDA_ENTRY STV_DEFAULT"
default_function_kernel:
.text.default_function_kernel:
[----:B------:R-:W-:Y:S01]  /*0000*/  LDC R1, c[0x0][0x37c] ;  /* 0x0000df00ff017b82 */ /* 0x000fe20000000800 */
[----:B------:R-:W0:Y:S07]  /*0010*/  S2R R0, SR_CTAID.X ;  /* 0x0000000000007919 */ /* 0x000e2e0000002500 */
[----:B------:R-:W1:Y:S01]  /*0020*/  LDC.64 R2, c[0x0][0x380] ;  /* 0x0000e000ff027b82 */ /* 0x000e620000000a00 */
[----:B------:R-:W2:Y:S01]  /*0030*/  LDCU.64 UR4, c[0x0][0x358] ;  /* 0x00006b00ff0477ac */ /* 0x000ea20008000a00 */
[----:B------:R-:W-:Y:S01]  /*0040*/  MOV R11, 0xff7ffffd ;  /* 0xff7ffffd000b7802 */ /* 0x000fe20000000f00 */
[----:B------:R-:W0:Y:S01]  /*0050*/  S2R R9, SR_TID.X ;  /* 0x0000000000097919 */ /* 0x000e220000002100 */
[----:B------:R-:W-:-:S02]  /*0060*/  IMAD.MOV.U32 R8, RZ, RZ, -0x800003 ;  /* 0xff7ffffdff087424 */ /* 0x000fc400078e00ff */
[----:B0-----:R-:W-:-:S04]  /*0070*/  IMAD R9, R0, 0x18, R9 ;  /* 0x0000001800097824 */ /* 0x001fc800078e0209 */
[----:B------:R-:W-:Y:S02]  /*0080*/  IMAD R0, R0, -0x11, R9 ;  /* 0xffffffef00007824 */ /* 0x000fe400078e0209 */
[----:B------:R-:W-:-:S04]  /*0090*/  IMAD.HI.U32 R6, R9, -0x5f5f5f5f, RZ ;  /* 0xa0a0a0a109067827 */ /* 0x000fc800078e00ff */
[----:B------:R-:W-:Y:S01]  /*00a0*/  IMAD.HI.U32 R4, R0, -0xf0f0f0f, RZ ;  /* 0xf0f0f0f100047827 */ /* 0x000fe200078e00ff */
[----:B------:R-:W-:-:S04]  /*00b0*/  SHF.R.U32.HI R6, RZ, 0x5, R6 ;  /* 0x00000005ff067819 */ /* 0x000fc80000011606 */
[----:B------:R-:W-:Y:S01]  /*00c0*/  SHF.R.U32.HI R5, RZ, 0x4, R4 ;  /* 0x00000004ff057819 */ /* 0x000fe20000011604 */
[----:B------:R-:W-:-:S04]  /*00d0*/  IMAD.HI.U32 R4, R9, -0xf0f0f0f, RZ ;  /* 0xf0f0f0f109047827 */ /* 0x000fc800078e00ff */
[----:B------:R-:W-:Y:S01]  /*00e0*/  IMAD R5, R5, -0x11, R0 ;  /* 0xffffffef05057824 */ /* 0x000fe200078e0200 */
[----:B------:R-:W-:Y:S01]  /*00f0*/  SHF.R.U32.HI R4, RZ, 0x4, R4 ;  /* 0x00000004ff047819 */ /* 0x000fe20000011604 */
[----:B------:R-:W-:Y:S02]  /*0100*/  IMAD R6, R6, -0x33, R9 ;  /* 0xffffffcd06067824 */ /* 0x000fe400078e0209 */
[----:B------:R-:W-:Y:S01]  /*0110*/  IMAD.MOV.U32 R0, RZ, RZ, -0x800003 ;  /* 0xff7ffffdff007424 */ /* 0x000fe200078e00ff */
[C---:B------:R-:W-:Y:S01]  /*0120*/  ISETP.NE.AND P3, PT, R5.reuse, RZ, PT ;  /* 0x000000ff0500720c */ /* 0x040fe20003f65270 */
[----:B------:R-:W-:Y:S01]  /*0130*/  IMAD R4, R4, 0x21, R5 ;  /* 0x0000002104047824 */ /* 0x000fe200078e0205 */
[----:B------:R-:W-:Y:S02]  /*0140*/  ISETP.GT.U32.AND P1, PT, R5, 0xf, PT ;  /* 0x0000000f0500780c */ /* 0x000fe40003f24070 */
[----:B------:R-:W-:Y:S01]  /*0150*/  ISETP.LT.U32.OR P0, PT, R6, 0x11, !P3 ;  /* 0x000000110600780c */ /* 0x000fe20005f01470 */
[----:B------:R-:W-:Y:S01]  /*0160*/  IMAD.SHL.U32 R7, R4, 0x2, RZ ;  /* 0x0000000204077824 */ /* 0x000fe200078e00ff */
[----:B------:R-:W-:-:S02]  /*0170*/  ISETP.GE.U32.AND P4, PT, R6, 0x11, PT ;  /* 0x000000110600780c */ /* 0x000fc40003f86070 */
[----:B------:R-:W-:Y:S01]  /*0180*/  ISETP.LT.U32.OR P2, PT, R6, 0x11, P1 ;  /* 0x000000110600780c */ /* 0x000fe20000f41470 */
[----:B-1----:R-:W-:Y:S01]  /*0190*/  IMAD.WIDE.U32 R4, R7, 0x4, R2 ;  /* 0x0000000407047825 */ /* 0x002fe200078e0002 */
[----:B------:R-:W-:-:S03]  /*01a0*/  MOV R10, 0xff7ffffd ;  /* 0xff7ffffd000a7802 */ /* 0x000fc60000000f00 */
[----:B------:R-:W-:-:S04]  /*01b0*/  IMAD.WIDE R2, R7, 0x4, R2 ;  /* 0x0000000407027825 */ /* 0x000fc800078e0202 */
[----:B------:R-:W-:Y:S01]  /*01c0*/  IMAD.MOV.U32 R12, RZ, RZ, -0x800003 ;  /* 0xff7ffffdff0c7424 */ /* 0x000fe200078e00ff */
[----:B--2---:R-:W2:Y:S01]  /*01d0*/  @!P0 LDG.E.CONSTANT R0, desc[UR4][R4.64+-0x88] ;  /* 0xffff780404008981 */ /* 0x004ea2000c1e9900 */
[----:B------:R-:W-:Y:S01]  /*01e0*/  MOV R13, 0xff7ffffd ;  /* 0xff7ffffd000d7802 */ /* 0x000fe20000000f00 */
[----:B------:R-:W-:Y:S01]  /*01f0*/  IMAD.MOV.U32 R15, RZ, RZ, -0x800003 ;  /* 0xff7ffffdff0f7424 */ /* 0x000fe200078e00ff */
[----:B------:R-:W0:Y:S01]  /*0200*/  LDC.64 R6, c[0x0][0x388] ;  /* 0x0000e200ff067b82 */ /* 0x000e220000000a00 */
[----:B------:R-:W2:Y:S04]  /*0210*/  @P4 LDG.E.CONSTANT R11, desc[UR4][R4.64+-0x84] ;  /* 0xffff7c04040b4981 */ /* 0x000ea8000c1e9900 */
[----:B------:R-:W3:Y:S04]  /*0220*/  @!P2 LDG.E.CONSTANT R8, desc[UR4][R4.64+-0x80] ;  /* 0xffff80040408a981 */ /* 0x000ee8000c1e9900 */
[----:B------:R-:W4:Y:S04]  /*0230*/  LDG.E.CONSTANT R3, desc[UR4][R2.64] ;  /* 0x0000000402037981 */ /* 0x000f28000c1e9900 */
[----:B------:R-:W4:Y:S04]  /*0240*/  @P3 LDG.E.CONSTANT R10, desc[UR4][R4.64+-0x4] ;  /* 0xfffffc04040a3981 */ /* 0x000f28000c1e9900 */
[----:B------:R-:W5:Y:S04]  /*0250*/  @!P1 LDG.E.CONSTANT R12, desc[UR4][R4.64+0x4] ;  /* 0x00000404040c9981 */ /* 0x000f68000c1e9900 */
[----:B------:R-:W5:Y:S04]  /*0260*/  @P3 LDG.E.CONSTANT R13, desc[UR4][R4.64+0x80] ;  /* 0x00008004040d3981 */ /* 0x000f68000c1e9900 */
[----:B------:R-:W5:Y:S04]  /*0270*/  LDG.E.CONSTANT R14, desc[UR4][R4.64+0x84] ;  /* 0x00008404040e7981 */ /* 0x000f68000c1e9900 */
[----:B------:R-:W5:Y:S01]  /*0280*/  @!P1 LDG.E.CONSTANT R15, desc[UR4][R4.64+0x88] ;  /* 0x00008804040f9981 */ /* 0x000f62000c1e9900 */
[----:B--2---:R-:W-:-:S04]  /*0290*/  FMNMX3 R11, R0, -3.40282306073709652508e+38, R11, !PT ;  /* 0xff7ffffd000b7876 */ /* 0x004fc8000780000b */
[----:B---3--:R-:W-:-:S04]  /*02a0*/  FMNMX R8, R11, R8, !PT ;  /* 0x000000080b087209 */ /* 0x008fc80007800000 */
[----:B----4-:R-:W-:-:S04]  /*02b0*/  FMNMX3 R3, R8, R10, R3, !PT ;  /* 0x0000000a08037276 */ /* 0x010fc80007800003 */
[----:B-----5:R-:W-:-:S04]  /*02c0*/  FMNMX R3, R3, R12, !PT ;  /* 0x0000000c03037209 */ /* 0x020fc80007800000 */
[----:B------:R-:W-:Y:S01]  /*02d0*/  FMNMX3 R14, R3, R13, R14, !PT ;  /* 0x0000000d030e7276 */ /* 0x000fe2000780000e */
[----:B0-----:R-:W-:-:S03]  /*02e0*/  IMAD.WIDE.U32 R2, R9, 0x4, R6 ;  /* 0x0000000409027825 */ /* 0x001fc600078e0006 */
[----:B------:R-:W-:-:S05]  /*02f0*/  FMNMX R15, R14, R15, !PT ;  /* 0x0000000f0e0f7209 */ /* 0x000fca0007800000 */
[----:B------:R-:W-:Y:S01]  /*0300*/  STG.E desc[UR4][R2.64], R15 ;  /* 0x0000000f02007986 */ /* 0x000fe2000c101904 */
[----:B------:R-:W-:Y:S05]  /*0310*/  EXIT ;  /* 0x000000000000794d */ /* 0x000fea0003800000 */
.L_x_0:
[----:B------:R-:W-:-:S00]  /*0320*/  BRA `(.L_x_0) ;  /* 0xfffffffc00fc7947 */ /* 0x000fc0000383ffff */
[----:B------:R-:W-:-:S00]  /*0330*/  NOP ;  /* 0x0000000000007918 */ /* 0x000fc00000000000 */
        /* <DEDUP_REMOVED lines=12> */
.L_x_1:


//--------------------- .nv.shared.reserved.0     --------------------------
	.section	.nv.shared.reserved.0,"aw",@nobits
	.weak		__nv_reservedSMEM_offset_0_alias
	.size		__nv_reservedSMEM_offset_0_alias, 0, 64
	.other		__nv_reservedSMEM_offset_0_alias,@"STO_CUDA_RESERVED_SHARED STV_DEFAULT"
__nv_reservedSMEM_offset_0_alias:
	.zero		0
	.zero		64


//--------------------- .nv.constant0.default_function_kernel --------------------------
	.section	.nv.constant0.default_function_kernel,"a",@progbits
	.sectionflags	@""
	.align	4
.nv.constant0.default_function_kernel:
	.zero		912


//--------------------- SYMBOLS --------------------------

	.type		.nv.reservedSmem.offset0,@object
	.size		.nv.reservedSmem.offset0,0x4
